//
// Generated by NVIDIA NVVM Compiler
//
// Compiler Build ID: CL-36424714
// Cuda compilation tools, release 13.0, V13.0.88
// Based on NVVM 20.0.0
//

.version 9.0
.target sm_100
.address_size 64

	// .globl	_Z13biquad_serialPKfPfi
.const .align 4 .b8 d_b[12];
.const .align 4 .b8 d_a[8];

.visible .entry _Z13biquad_serialPKfPfi(
	.param .u64 .ptr .align 1 _Z13biquad_serialPKfPfi_param_0,
	.param .u64 .ptr .align 1 _Z13biquad_serialPKfPfi_param_1,
	.param .u32 _Z13biquad_serialPKfPfi_param_2
)
{
	.reg .pred 	%p<10>;
	.reg .b32 	%r<19>;
	.reg .b32 	%f<160>;
	.reg .b64 	%rd<22>;

	ld.param.u64 	%rd9, [_Z13biquad_serialPKfPfi_param_0];
	ld.param.u64 	%rd10, [_Z13biquad_serialPKfPfi_param_1];
	ld.param.u32 	%r12, [_Z13biquad_serialPKfPfi_param_2];
	cvta.to.global.u64 	%rd1, %rd10;
	cvta.to.global.u64 	%rd2, %rd9;
	ld.const.f32 	%f1, [d_b];
	ld.const.f32 	%f2, [d_b+4];
	ld.const.f32 	%f3, [d_b+8];
	ld.const.f32 	%f4, [d_a];
	ld.const.f32 	%f5, [d_a+4];
	setp.lt.s32 	%p1, %r12, 1;
	@%p1 bra 	$L__BB0_12;
	and.b32  	%r1, %r12, 7;
	setp.lt.u32 	%p2, %r12, 8;
	mov.f32 	%f148, 0f00000000;
	mov.b32 	%r17, 0;
	mov.f32 	%f149, %f148;
	mov.f32 	%f150, %f148;
	mov.f32 	%f151, %f148;
	@%p2 bra 	$L__BB0_4;
	and.b32  	%r17, %r12, 2147483640;
	neg.s32 	%r15, %r17;
	add.s64 	%rd21, %rd2, 16;
	add.s64 	%rd20, %rd1, 16;
	mov.f32 	%f148, 0f00000000;
$L__BB0_3:
	.pragma "nounroll";
	ld.global.nc.f32 	%f36, [%rd21+-16];
	mul.f32 	%f37, %f1, %f36;
	fma.rn.f32 	%f38, %f2, %f150, %f37;
	fma.rn.f32 	%f39, %f3, %f151, %f38;
	mul.f32 	%f40, %f4, %f149;
	sub.f32 	%f41, %f39, %f40;
	mul.f32 	%f42, %f5, %f148;
	sub.f32 	%f43, %f41, %f42;
	st.global.f32 	[%rd20+-16], %f43;
	ld.global.nc.f32 	%f44, [%rd21+-12];
	mul.f32 	%f45, %f1, %f44;
	fma.rn.f32 	%f46, %f2, %f36, %f45;
	fma.rn.f32 	%f47, %f3, %f150, %f46;
	mul.f32 	%f48, %f4, %f43;
	sub.f32 	%f49, %f47, %f48;
	mul.f32 	%f50, %f5, %f149;
	sub.f32 	%f51, %f49, %f50;
	st.global.f32 	[%rd20+-12], %f51;
	ld.global.nc.f32 	%f52, [%rd21+-8];
	mul.f32 	%f53, %f1, %f52;
	fma.rn.f32 	%f54, %f2, %f44, %f53;
	fma.rn.f32 	%f55, %f3, %f36, %f54;
	mul.f32 	%f56, %f4, %f51;
	sub.f32 	%f57, %f55, %f56;
	mul.f32 	%f58, %f5, %f43;
	sub.f32 	%f59, %f57, %f58;
	st.global.f32 	[%rd20+-8], %f59;
	ld.global.nc.f32 	%f60, [%rd21+-4];
	mul.f32 	%f61, %f1, %f60;
	fma.rn.f32 	%f62, %f2, %f52, %f61;
	fma.rn.f32 	%f63, %f3, %f44, %f62;
	mul.f32 	%f64, %f4, %f59;
	sub.f32 	%f65, %f63, %f64;
	mul.f32 	%f66, %f5, %f51;
	sub.f32 	%f67, %f65, %f66;
	st.global.f32 	[%rd20+-4], %f67;
	ld.global.nc.f32 	%f68, [%rd21];
	mul.f32 	%f69, %f1, %f68;
	fma.rn.f32 	%f70, %f2, %f60, %f69;
	fma.rn.f32 	%f71, %f3, %f52, %f70;
	mul.f32 	%f72, %f4, %f67;
	sub.f32 	%f73, %f71, %f72;
	mul.f32 	%f74, %f5, %f59;
	sub.f32 	%f75, %f73, %f74;
	st.global.f32 	[%rd20], %f75;
	ld.global.nc.f32 	%f76, [%rd21+4];
	mul.f32 	%f77, %f1, %f76;
	fma.rn.f32 	%f78, %f2, %f68, %f77;
	fma.rn.f32 	%f79, %f3, %f60, %f78;
	mul.f32 	%f80, %f4, %f75;
	sub.f32 	%f81, %f79, %f80;
	mul.f32 	%f82, %f5, %f67;
	sub.f32 	%f83, %f81, %f82;
	st.global.f32 	[%rd20+4], %f83;
	ld.global.nc.f32 	%f151, [%rd21+8];
	mul.f32 	%f84, %f1, %f151;
	fma.rn.f32 	%f85, %f2, %f76, %f84;
	fma.rn.f32 	%f86, %f3, %f68, %f85;
	mul.f32 	%f87, %f4, %f83;
	sub.f32 	%f88, %f86, %f87;
	mul.f32 	%f89, %f5, %f75;
	sub.f32 	%f148, %f88, %f89;
	st.global.f32 	[%rd20+8], %f148;
	ld.global.nc.f32 	%f150, [%rd21+12];
	mul.f32 	%f90, %f1, %f150;
	fma.rn.f32 	%f91, %f2, %f151, %f90;
	fma.rn.f32 	%f92, %f3, %f76, %f91;
	mul.f32 	%f93, %f4, %f148;
	sub.f32 	%f94, %f92, %f93;
	mul.f32 	%f95, %f5, %f83;
	sub.f32 	%f149, %f94, %f95;
	st.global.f32 	[%rd20+12], %f149;
	add.s32 	%r15, %r15, 8;
	add.s64 	%rd21, %rd21, 32;
	add.s64 	%rd20, %rd20, 32;
	setp.ne.s32 	%p3, %r15, 0;
	@%p3 bra 	$L__BB0_3;
$L__BB0_4:
	setp.eq.s32 	%p4, %r1, 0;
	@%p4 bra 	$L__BB0_12;
	and.b32  	%r7, %r12, 3;
	setp.lt.u32 	%p5, %r1, 4;
	@%p5 bra 	$L__BB0_7;
	mul.wide.u32 	%rd11, %r17, 4;
	add.s64 	%rd12, %rd2, %rd11;
	ld.global.nc.f32 	%f96, [%rd12];
	mul.f32 	%f97, %f1, %f96;
	fma.rn.f32 	%f98, %f2, %f150, %f97;
	fma.rn.f32 	%f99, %f3, %f151, %f98;
	mul.f32 	%f100, %f4, %f149;
	sub.f32 	%f101, %f99, %f100;
	mul.f32 	%f102, %f5, %f148;
	sub.f32 	%f103, %f101, %f102;
	add.s64 	%rd13, %rd1, %rd11;
	st.global.f32 	[%rd13], %f103;
	ld.global.nc.f32 	%f104, [%rd12+4];
	mul.f32 	%f105, %f1, %f104;
	fma.rn.f32 	%f106, %f2, %f96, %f105;
	fma.rn.f32 	%f107, %f3, %f150, %f106;
	mul.f32 	%f108, %f4, %f103;
	sub.f32 	%f109, %f107, %f108;
	mul.f32 	%f110, %f5, %f149;
	sub.f32 	%f111, %f109, %f110;
	st.global.f32 	[%rd13+4], %f111;
	ld.global.nc.f32 	%f151, [%rd12+8];
	mul.f32 	%f112, %f1, %f151;
	fma.rn.f32 	%f113, %f2, %f104, %f112;
	fma.rn.f32 	%f114, %f3, %f96, %f113;
	mul.f32 	%f115, %f4, %f111;
	sub.f32 	%f116, %f114, %f115;
	mul.f32 	%f117, %f5, %f103;
	sub.f32 	%f148, %f116, %f117;
	st.global.f32 	[%rd13+8], %f148;
	ld.global.nc.f32 	%f150, [%rd12+12];
	mul.f32 	%f118, %f1, %f150;
	fma.rn.f32 	%f119, %f2, %f151, %f118;
	fma.rn.f32 	%f120, %f3, %f104, %f119;
	mul.f32 	%f121, %f4, %f148;
	sub.f32 	%f122, %f120, %f121;
	mul.f32 	%f123, %f5, %f111;
	sub.f32 	%f149, %f122, %f123;
	st.global.f32 	[%rd13+12], %f149;
	add.s32 	%r17, %r17, 4;
$L__BB0_7:
	setp.eq.s32 	%p6, %r7, 0;
	@%p6 bra 	$L__BB0_12;
	setp.eq.s32 	%p7, %r7, 1;
	@%p7 bra 	$L__BB0_10;
	mul.wide.u32 	%rd14, %r17, 4;
	add.s64 	%rd15, %rd2, %rd14;
	ld.global.nc.f32 	%f26, [%rd15];
	mul.f32 	%f124, %f1, %f26;
	fma.rn.f32 	%f125, %f2, %f150, %f124;
	fma.rn.f32 	%f126, %f3, %f151, %f125;
	mul.f32 	%f127, %f4, %f149;
	sub.f32 	%f128, %f126, %f127;
	mul.f32 	%f129, %f5, %f148;
	sub.f32 	%f148, %f128, %f129;
	add.s64 	%rd16, %rd1, %rd14;
	st.global.f32 	[%rd16], %f148;
	ld.global.nc.f32 	%f28, [%rd15+4];
	mul.f32 	%f130, %f1, %f28;
	fma.rn.f32 	%f131, %f2, %f26, %f130;
	fma.rn.f32 	%f132, %f3, %f150, %f131;
	mul.f32 	%f133, %f4, %f148;
	sub.f32 	%f134, %f132, %f133;
	mul.f32 	%f135, %f5, %f149;
	sub.f32 	%f149, %f134, %f135;
	st.global.f32 	[%rd16+4], %f149;
	add.s32 	%r17, %r17, 2;
	mov.f32 	%f150, %f28;
	mov.f32 	%f151, %f26;
$L__BB0_10:
	and.b32  	%r14, %r12, 1;
	setp.eq.b32 	%p8, %r14, 1;
	not.pred 	%p9, %p8;
	@%p9 bra 	$L__BB0_12;
	mul.wide.u32 	%rd17, %r17, 4;
	add.s64 	%rd18, %rd2, %rd17;
	ld.global.nc.f32 	%f136, [%rd18];
	mul.f32 	%f137, %f1, %f136;
	fma.rn.f32 	%f138, %f2, %f150, %f137;
	fma.rn.f32 	%f139, %f3, %f151, %f138;
	mul.f32 	%f140, %f4, %f149;
	sub.f32 	%f141, %f139, %f140;
	mul.f32 	%f142, %f5, %f148;
	sub.f32 	%f143, %f141, %f142;
	add.s64 	%rd19, %rd1, %rd17;
	st.global.f32 	[%rd19], %f143;
$L__BB0_12:
	ret;

}
	// .globl	_Z12biquad_framePKfPfPK4Histiii
.visible .entry _Z12biquad_framePKfPfPK4Histiii(
	.param .u64 .ptr .align 1 _Z12biquad_framePKfPfPK4Histiii_param_0,
	.param .u64 .ptr .align 1 _Z12biquad_framePKfPfPK4Histiii_param_1,
	.param .u64 .ptr .align 1 _Z12biquad_framePKfPfPK4Histiii_param_2,
	.param .u32 _Z12biquad_framePKfPfPK4Histiii_param_3,
	.param .u32 _Z12biquad_framePKfPfPK4Histiii_param_4,
	.param .u32 _Z12biquad_framePKfPfPK4Histiii_param_5
)
{
	.reg .pred 	%p<7>;
	.reg .b32 	%r<30>;
	.reg .b32 	%f<74>;
	.reg .b64 	%rd<17>;

	ld.param.u64 	%rd7, [_Z12biquad_framePKfPfPK4Histiii_param_0];
	ld.param.u64 	%rd8, [_Z12biquad_framePKfPfPK4Histiii_param_1];
	ld.param.u64 	%rd6, [_Z12biquad_framePKfPfPK4Histiii_param_2];
	ld.param.u32 	%r16, [_Z12biquad_framePKfPfPK4Histiii_param_3];
	ld.param.u32 	%r17, [_Z12biquad_framePKfPfPK4Histiii_param_4];
	ld.param.u32 	%r18, [_Z12biquad_framePKfPfPK4Histiii_param_5];
	cvta.to.global.u64 	%rd1, %rd8;
	cvta.to.global.u64 	%rd2, %rd7;
	mov.u32 	%r19, %ctaid.x;
	mov.u32 	%r20, %ntid.x;
	mov.u32 	%r21, %tid.x;
	mad.lo.s32 	%r1, %r19, %r20, %r21;
	setp.ge.s32 	%p1, %r1, %r18;
	@%p1 bra 	$L__BB1_8;
	cvta.to.global.u64 	%rd9, %rd6;
	mul.lo.s32 	%r2, %r16, %r1;
	add.s32 	%r22, %r2, %r16;
	min.s32 	%r3, %r22, %r17;
	mul.wide.s32 	%rd10, %r1, 16;
	add.s64 	%rd3, %rd9, %rd10;
	ld.const.f32 	%f1, [d_b];
	ld.const.f32 	%f2, [d_b+4];
	ld.const.f32 	%f3, [d_b+8];
	ld.const.f32 	%f4, [d_a];
	ld.const.f32 	%f5, [d_a+4];
	setp.ge.s32 	%p2, %r2, %r3;
	@%p2 bra 	$L__BB1_8;
	ld.global.nc.f32 	%f70, [%rd3+12];
	ld.global.nc.f32 	%f67, [%rd3+8];
	ld.global.nc.f32 	%f72, [%rd3+4];
	ld.global.nc.f32 	%f69, [%rd3];
	sub.s32 	%r23, %r3, %r2;
	and.b32  	%r4, %r23, 3;
	setp.eq.s32 	%p3, %r4, 0;
	mov.u32 	%r27, %r2;
	@%p3 bra 	$L__BB1_5;
	neg.s32 	%r25, %r4;
	mov.u32 	%r27, %r2;
	mov.f32 	%f64, %f70;
	mov.f32 	%f65, %f72;
$L__BB1_4:
	.pragma "nounroll";
	mov.f32 	%f72, %f69;
	mov.f32 	%f70, %f67;
	mul.wide.s32 	%rd11, %r27, 4;
	add.s64 	%rd12, %rd1, %rd11;
	add.s64 	%rd13, %rd2, %rd11;
	ld.global.nc.f32 	%f69, [%rd13];
	mul.f32 	%f28, %f1, %f69;
	fma.rn.f32 	%f29, %f2, %f72, %f28;
	fma.rn.f32 	%f30, %f3, %f65, %f29;
	mul.f32 	%f31, %f4, %f70;
	sub.f32 	%f32, %f30, %f31;
	mul.f32 	%f33, %f5, %f64;
	sub.f32 	%f67, %f32, %f33;
	st.global.f32 	[%rd12], %f67;
	add.s32 	%r27, %r27, 1;
	add.s32 	%r25, %r25, 1;
	setp.ne.s32 	%p4, %r25, 0;
	mov.f32 	%f64, %f70;
	mov.f32 	%f65, %f72;
	@%p4 bra 	$L__BB1_4;
$L__BB1_5:
	sub.s32 	%r24, %r2, %r3;
	setp.gt.u32 	%p5, %r24, -4;
	@%p5 bra 	$L__BB1_8;
	sub.s32 	%r28, %r27, %r3;
	add.s64 	%rd4, %rd2, 8;
	add.s64 	%rd5, %rd1, 8;
$L__BB1_7:
	mul.wide.s32 	%rd14, %r27, 4;
	add.s64 	%rd15, %rd4, %rd14;
	add.s64 	%rd16, %rd5, %rd14;
	ld.global.nc.f32 	%f34, [%rd15+-8];
	mul.f32 	%f35, %f1, %f34;
	fma.rn.f32 	%f36, %f2, %f69, %f35;
	fma.rn.f32 	%f37, %f3, %f72, %f36;
	mul.f32 	%f38, %f4, %f67;
	sub.f32 	%f39, %f37, %f38;
	mul.f32 	%f40, %f5, %f70;
	sub.f32 	%f41, %f39, %f40;
	st.global.f32 	[%rd16+-8], %f41;
	ld.global.nc.f32 	%f42, [%rd15+-4];
	mul.f32 	%f43, %f1, %f42;
	fma.rn.f32 	%f44, %f2, %f34, %f43;
	fma.rn.f32 	%f45, %f3, %f69, %f44;
	mul.f32 	%f46, %f4, %f41;
	sub.f32 	%f47, %f45, %f46;
	mul.f32 	%f48, %f5, %f67;
	sub.f32 	%f49, %f47, %f48;
	st.global.f32 	[%rd16+-4], %f49;
	ld.global.nc.f32 	%f72, [%rd15];
	mul.f32 	%f50, %f1, %f72;
	fma.rn.f32 	%f51, %f2, %f42, %f50;
	fma.rn.f32 	%f52, %f3, %f34, %f51;
	mul.f32 	%f53, %f4, %f49;
	sub.f32 	%f54, %f52, %f53;
	mul.f32 	%f55, %f5, %f41;
	sub.f32 	%f70, %f54, %f55;
	st.global.f32 	[%rd16], %f70;
	ld.global.nc.f32 	%f69, [%rd15+4];
	mul.f32 	%f56, %f1, %f69;
	fma.rn.f32 	%f57, %f2, %f72, %f56;
	fma.rn.f32 	%f58, %f3, %f42, %f57;
	mul.f32 	%f59, %f4, %f70;
	sub.f32 	%f60, %f58, %f59;
	mul.f32 	%f61, %f5, %f49;
	sub.f32 	%f67, %f60, %f61;
	st.global.f32 	[%rd16+4], %f67;
	add.s32 	%r27, %r27, 4;
	add.s32 	%r28, %r28, 4;
	setp.ne.s32 	%p6, %r28, 0;
	@%p6 bra 	$L__BB1_7;
$L__BB1_8:
	ret;

}


// ===== COMPILED SASS (sm_100) =====

	.target	sm_100

	.elftype	@"ET_EXEC"


//--------------------- .note.nv.tkinfo           --------------------------
	.section	.note.nv.tkinfo,"",@"SHT_NOTE"
	.sectionflags	@"SHF_NOTE_NV_TKINFO"
	.tkinfo
        /*0018*/ 	.word	0x00000002
        /*0030*/ 	.string	""
        /*0030*/ 	.string	"ptxas"
        /*0030*/ 	.string	"Cuda compilation tools, release 13.0, V13.0.88"
        /*0030*/ 	.string	"Build cuda_13.0.r13.0/compiler.36424714_0"
        /*0030*/ 	.string	"-arch sm_100 -m 64 "



//--------------------- .note.nv.cuinfo           --------------------------
	.section	.note.nv.cuinfo,"",@"SHT_NOTE"
	.sectionflags	@"SHF_NOTE_NV_CUINFO"
        /*0018*/ 	.short	0x0002
        /*001a*/ 	.short	0x0064
        /*001c*/ 	.short	0x0082
	.zero		2


//--------------------- .nv.info                  --------------------------
	.section	.nv.info,"",@"SHT_CUDA_INFO"
	.align	4


	//----- nvinfo : EIATTR_REGCOUNT
	.align		4
        /*0000*/ 	.byte	0x04, 0x2f
        /*0002*/ 	.short	(.L_3 - .L_2)
	.align		4
.L_2:
        /*0004*/ 	.word	index@(_Z13biquad_serialPKfPfi)
        /*0008*/ 	.word	0x0000001c


	//----- nvinfo : EIATTR_FRAME_SIZE
	.align		4
.L_3:
        /*000c*/ 	.byte	0x04, 0x11
        /*000e*/ 	.short	(.L_5 - .L_4)
	.align		4
.L_4:
        /*0010*/ 	.word	index@(_Z13biquad_serialPKfPfi)
        /*0014*/ 	.word	0x00000000


	//----- nvinfo : EIATTR_REGCOUNT
	.align		4
.L_5:
        /*0018*/ 	.byte	0x04, 0x2f
        /*001a*/ 	.short	(.L_7 - .L_6)
	.align		4
.L_6:
        /*001c*/ 	.word	index@(_Z12biquad_framePKfPfPK4Histiii)
        /*0020*/ 	.word	0x00000014


	//----- nvinfo : EIATTR_FRAME_SIZE
	.align		4
.L_7:
        /*0024*/ 	.byte	0x04, 0x11
        /*0026*/ 	.short	(.L_9 - .L_8)
	.align		4
.L_8:
        /*0028*/ 	.word	index@(_Z12biquad_framePKfPfPK4Histiii)
        /*002c*/ 	.word	0x00000000


	//----- nvinfo : EIATTR_MIN_STACK_SIZE
	.align		4
.L_9:
        /*0030*/ 	.byte	0x04, 0x12
        /*0032*/ 	.short	(.L_11 - .L_10)
	.align		4
.L_10:
        /*0034*/ 	.word	index@(_Z12biquad_framePKfPfPK4Histiii)
        /*0038*/ 	.word	0x00000000


	//----- nvinfo : EIATTR_MIN_STACK_SIZE
	.align		4
.L_11:
        /*003c*/ 	.byte	0x04, 0x12
        /*003e*/ 	.short	(.L_13 - .L_12)
	.align		4
.L_12:
        /*0040*/ 	.word	index@(_Z13biquad_serialPKfPfi)
        /*0044*/ 	.word	0x00000000
.L_13:


//--------------------- .nv.compat                --------------------------
	.section	.nv.compat,"",@"SHT_CUDA_COMPAT_INFO"
	.align	4
        /*0000*/ 	.byte	0x02, 0x09, 0x00, 0x00, 0x02, 0x02, 0x01, 0x00, 0x02, 0x05, 0x05, 0x00, 0x03, 0x07, 0x01, 0x01
        /*0010*/ 	.byte	0x02, 0x03, 0x00, 0x00, 0x02, 0x06, 0x01, 0x00, 0x04, 0x0b, 0x08, 0x00, 0x09, 0x00, 0x00, 0x00
        /*0020*/ 	.byte	0x00, 0x00, 0x00, 0x00


//--------------------- .nv.info._Z12biquad_framePKfPfPK4Histiii --------------------------
	.section	.nv.info._Z12biquad_framePKfPfPK4Histiii,"",@"SHT_CUDA_INFO"
	.sectionflags	@""
	.align	4


	//----- nvinfo : EIATTR_CUDA_API_VERSION
	.align		4
        /*0000*/ 	.byte	0x04, 0x37
        /*0002*/ 	.short	(.L_15 - .L_14)
.L_14:
        /*0004*/ 	.word	0x00000082


	//----- nvinfo : EIATTR_KPARAM_INFO
	.align		4
.L_15:
        /*0008*/ 	.byte	0x04, 0x17
        /*000a*/ 	.short	(.L_17 - .L_16)
.L_16:
        /*000c*/ 	.word	0x00000000
        /*0010*/ 	.short	0x0005
        /*0012*/ 	.short	0x0020
        /*0014*/ 	.byte	0x00, 0xf0, 0x11, 0x00


	//----- nvinfo : EIATTR_KPARAM_INFO
	.align		4
.L_17:
        /*0018*/ 	.byte	0x04, 0x17
        /*001a*/ 	.short	(.L_19 - .L_18)
.L_18:
        /*001c*/ 	.word	0x00000000
        /*0020*/ 	.short	0x0004
        /*0022*/ 	.short	0x001c
        /*0024*/ 	.byte	0x00, 0xf0, 0x11, 0x00


	//----- nvinfo : EIATTR_KPARAM_INFO
	.align		4
.L_19:
        /*0028*/ 	.byte	0x04, 0x17
        /*002a*/ 	.short	(.L_21 - .L_20)
.L_20:
        /*002c*/ 	.word	0x00000000
        /*0030*/ 	.short	0x0003
        /*0032*/ 	.short	0x0018
        /*0034*/ 	.byte	0x00, 0xf0, 0x11, 0x00


	//----- nvinfo : EIATTR_KPARAM_INFO
	.align		4
.L_21:
        /*0038*/ 	.byte	0x04, 0x17
        /*003a*/ 	.short	(.L_23 - .L_22)
.L_22:
        /*003c*/ 	.word	0x00000000
        /*0040*/ 	.short	0x0002
        /*0042*/ 	.short	0x0010
        /*0044*/ 	.byte	0x00, 0xf5, 0x21, 0x00


	//----- nvinfo : EIATTR_KPARAM_INFO
	.align		4
.L_23:
        /*0048*/ 	.byte	0x04, 0x17
        /*004a*/ 	.short	(.L_25 - .L_24)
.L_24:
        /*004c*/ 	.word	0x00000000
        /*0050*/ 	.short	0x0001
        /*0052*/ 	.short	0x0008
        /*0054*/ 	.byte	0x00, 0xf5, 0x21, 0x00


	//----- nvinfo : EIATTR_KPARAM_INFO
	.align		4
.L_25:
        /*0058*/ 	.byte	0x04, 0x17
        /*005a*/ 	.short	(.L_27 - .L_26)
.L_26:
        /*005c*/ 	.word	0x00000000
        /*0060*/ 	.short	0x0000
        /*0062*/ 	.short	0x0000
        /*0064*/ 	.byte	0x00, 0xf5, 0x21, 0x00


	//----- nvinfo : EIATTR_SPARSE_MMA_MASK
	.align		4
.L_27:
        /*0068*/ 	.byte	0x03, 0x50
        /*006a*/ 	.short	0x0000


	//----- nvinfo : EIATTR_MAXREG_COUNT
	.align		4
        /*006c*/ 	.byte	0x03, 0x1b
        /*006e*/ 	.short	0x00ff


	//----- nvinfo : EIATTR_MERCURY_ISA_VERSION
	.align		4
        /*0070*/ 	.byte	0x03, 0x5f
        /*0072*/ 	.short	0x0101


	//----- nvinfo : EIATTR_VRC_CTA_INIT_COUNT
	.align		4
        /*0074*/ 	.byte	0x02, 0x4a
	.zero		1
	.zero		1


	//----- nvinfo : EIATTR_EXIT_INSTR_OFFSETS
	.align		4
        /*0078*/ 	.byte	0x04, 0x1c
        /*007a*/ 	.short	(.L_29 - .L_28)


	//   ....[0]....
.L_28:
        /*007c*/ 	.word	0x00000070


	//   ....[1]....
        /*0080*/ 	.word	0x000000d0


	//   ....[2]....
        /*0084*/ 	.word	0x00000390


	//   ....[3]....
        /*0088*/ 	.word	0x00000680


	//----- nvinfo : EIATTR_CRS_STACK_SIZE
	.align		4
.L_29:
        /*008c*/ 	.byte	0x04, 0x1e
        /*008e*/ 	.short	(.L_31 - .L_30)
.L_30:
        /*0090*/ 	.word	0x00000000


	//----- nvinfo : EIATTR_CBANK_PARAM_SIZE
	.align		4
.L_31:
        /*0094*/ 	.byte	0x03, 0x19
        /*0096*/ 	.short	0x0024


	//----- nvinfo : EIATTR_PARAM_CBANK
	.align		4
        /*0098*/ 	.byte	0x04, 0x0a
        /*009a*/ 	.short	(.L_33 - .L_32)
	.align		4
.L_32:
        /*009c*/ 	.word	index@(.nv.constant0._Z12biquad_framePKfPfPK4Histiii)
        /*00a0*/ 	.short	0x0380
        /*00a2*/ 	.short	0x0024


	//----- nvinfo : EIATTR_SW_WAR
	.align		4
.L_33:
        /*00a4*/ 	.byte	0x04, 0x36
        /*00a6*/ 	.short	(.L_35 - .L_34)
.L_34:
        /*00a8*/ 	.word	0x00000008
.L_35:


//--------------------- .nv.info._Z13biquad_serialPKfPfi --------------------------
	.section	.nv.info._Z13biquad_serialPKfPfi,"",@"SHT_CUDA_INFO"
	.sectionflags	@""
	.align	4


	//----- nvinfo : EIATTR_CUDA_API_VERSION
	.align		4
        /*0000*/ 	.byte	0x04, 0x37
        /*0002*/ 	.short	(.L_37 - .L_36)
.L_36:
        /*0004*/ 	.word	0x00000082


	//----- nvinfo : EIATTR_KPARAM_INFO
	.align		4
.L_37:
        /*0008*/ 	.byte	0x04, 0x17
        /*000a*/ 	.short	(.L_39 - .L_38)
.L_38:
        /*000c*/ 	.word	0x00000000
        /*0010*/ 	.short	0x0002
        /*0012*/ 	.short	0x0010
        /*0014*/ 	.byte	0x00, 0xf0, 0x11, 0x00


	//----- nvinfo : EIATTR_KPARAM_INFO
	.align		4
.L_39:
        /*0018*/ 	.byte	0x04, 0x17
        /*001a*/ 	.short	(.L_41 - .L_40)
.L_40:
        /*001c*/ 	.word	0x00000000
        /*0020*/ 	.short	0x0001
        /*0022*/ 	.short	0x0008
        /*0024*/ 	.byte	0x00, 0xf5, 0x21, 0x00


	//----- nvinfo : EIATTR_KPARAM_INFO
	.align		4
.L_41:
        /*0028*/ 	.byte	0x04, 0x17
        /*002a*/ 	.short	(.L_43 - .L_42)
.L_42:
        /*002c*/ 	.word	0x00000000
        /*0030*/ 	.short	0x0000
        /*0032*/ 	.short	0x0000
        /*0034*/ 	.byte	0x00, 0xf5, 0x21, 0x00


	//----- nvinfo : EIATTR_SPARSE_MMA_MASK
	.align		4
.L_43:
        /*0038*/ 	.byte	0x03, 0x50
        /*003a*/ 	.short	0x0000


	//----- nvinfo : EIATTR_MAXREG_COUNT
	.align		4
        /*003c*/ 	.byte	0x03, 0x1b
        /*003e*/ 	.short	0x00ff


	//----- nvinfo : EIATTR_MERCURY_ISA_VERSION
	.align		4
        /*0040*/ 	.byte	0x03, 0x5f
        /*0042*/ 	.short	0x0101


	//----- nvinfo : EIATTR_VRC_CTA_INIT_COUNT
	.align		4
        /*0044*/ 	.byte	0x02, 0x4a
	.zero		1
	.zero		1


	//----- nvinfo : EIATTR_EXIT_INSTR_OFFSETS
	.align		4
        /*0048*/ 	.byte	0x04, 0x1c
        /*004a*/ 	.short	(.L_45 - .L_44)


	//   ....[0]....
.L_44:
        /*004c*/ 	.word	0x00000030


	//   ....[1]....
        /*0050*/ 	.word	0x000005b0


	//   ....[2]....
        /*0054*/ 	.word	0x00000830


	//   ....[3]....
        /*0058*/ 	.word	0x000009f0


	//   ....[4]....
        /*005c*/ 	.word	0x00000ad0


	//----- nvinfo : EIATTR_CBANK_PARAM_SIZE
	.align		4
.L_45:
        /*0060*/ 	.byte	0x03, 0x19
        /*0062*/ 	.short	0x0014


	//----- nvinfo : EIATTR_PARAM_CBANK
	.align		4
        /*0064*/ 	.byte	0x04, 0x0a
        /*0066*/ 	.short	(.L_47 - .L_46)
	.align		4
.L_46:
        /*0068*/ 	.word	index@(.nv.constant0._Z13biquad_serialPKfPfi)
        /*006c*/ 	.short	0x0380
        /*006e*/ 	.short	0x0014


	//----- nvinfo : EIATTR_SW_WAR
	.align		4
.L_47:
        /*0070*/ 	.byte	0x04, 0x36
        /*0072*/ 	.short	(.L_49 - .L_48)
.L_48:
        /*0074*/ 	.word	0x00000008
.L_49:


//--------------------- .nv.callgraph             --------------------------
	.section	.nv.callgraph,"",@"SHT_CUDA_CALLGRAPH"
	.align	4
	.sectionentsize	8
	.align		4
        /*0000*/ 	.word	0x00000000
	.align		4
        /*0004*/ 	.word	0xffffffff
	.align		4
        /*0008*/ 	.word	0x00000000
	.align		4
        /*000c*/ 	.word	0xfffffffe
	.align		4
        /*0010*/ 	.word	0x00000000
	.align		4
        /*0014*/ 	.word	0xfffffffd
	.align		4
        /*0018*/ 	.word	0x00000000
	.align		4
        /*001c*/ 	.word	0xfffffffc


//--------------------- .nv.constant3             --------------------------
	.section	.nv.constant3,"a",@progbits
	.align	4
.nv.constant3:
	.type		d_b,@object
	.size		d_b,(d_a - d_b)
d_b:
	.zero		12
	.type		d_a,@object
	.size		d_a,(.L_1 - d_a)
d_a:
	.zero		8
.L_1:


//--------------------- .text._Z12biquad_framePKfPfPK4Histiii --------------------------
	.section	.text._Z12biquad_framePKfPfPK4Histiii,"ax",@progbits
	.align	128
        .global         _Z12biquad_framePKfPfPK4Histiii
        .type           _Z12biquad_framePKfPfPK4Histiii,@function
        .size           _Z12biquad_framePKfPfPK4Histiii,(.L_x_11 - _Z12biquad_framePKfPfPK4Histiii)
        .other          _Z12biquad_framePKfPfPK4Histiii,@"STO_CUDA_ENTRY STV_DEFAULT"
_Z12biquad_framePKfPfPK4Histiii:
.text._Z12biquad_framePKfPfPK4Histiii:
[----:B------:R-:W-:Y:S01]  /*0000*/  LDC R1, c[0x0][0x37c] ;  /* 0x0000df00ff017b82 */ /* 0x000fe20000000800 */
[----:B------:R-:W0:Y:S07]  /*0010*/  S2R R0, SR_TID.X ;  /* 0x0000000000007919 */ /* 0x000e2e0000002100 */
[----:B------:R-:W0:Y:S01]  /*0020*/  S2UR UR4, SR_CTAID.X ;  /* 0x00000000000479c3 */ /* 0x000e220000002500 */
[----:B------:R-:W1:Y:S07]  /*0030*/  LDCU UR5, c[0x0][0x3a0] ;  /* 0x00007400ff0577ac */ /* 0x000e6e0008000800 */
[----:B------:R-:W0:Y:S02]  /*0040*/  LDC R5, c[0x0][0x360] ;  /* 0x0000d800ff057b82 */ /* 0x000e240000000800 */
[----:B0-----:R-:W-:-:S05]  /*0050*/  IMAD R5, R5, UR4, R0 ;  /* 0x0000000405057c24 */ /* 0x001fca000f8e0200 */
[----:B-1----:R-:W-:-:S13]  /*0060*/  ISETP.GE.AND P0, PT, R5, UR5, PT ;  /* 0x0000000505007c0c */ /* 0x002fda000bf06270 */
[----:B------:R-:W-:Y:S05]  /*0070*/  @P0 EXIT ;  /* 0x000000000000094d */ /* 0x000fea0003800000 */
[----:B------:R-:W0:Y:S02]  /*0080*/  LDC.64 R2, c[0x0][0x398] ;  /* 0x0000e600ff027b82 */ /* 0x000e240000000a00 */
[----:B0-----:R-:W-:-:S05]  /*0090*/  IMAD R8, R5, R2, RZ ;  /* 0x0000000205087224 */ /* 0x001fca00078e02ff */
[C---:B------:R-:W-:Y:S02]  /*00a0*/  VIADDMNMX R9, R8.reuse, R2, R3, PT ;  /* 0x0000000208097246 */ /* 0x040fe40003800103 */
[----:B------:R-:W0:Y:S02]  /*00b0*/  LDC.64 R2, c[0x0][0x390] ;  /* 0x0000e400ff027b82 */ /* 0x000e240000000a00 */
[----:B------:R-:W-:-:S13]  /*00c0*/  ISETP.GE.AND P0, PT, R8, R9, PT ;  /* 0x000000090800720c */ /* 0x000fda0003f06270 */
[----:B------:R-:W-:Y:S05]  /*00d0*/  @P0 EXIT ;  /* 0x000000000000094d */ /* 0x000fea0003800000 */
[----:B------:R-:W1:Y:S01]  /*00e0*/  LDCU.64 UR12, c[0x0][0x358] ;  /* 0x00006b00ff0c77ac */ /* 0x000e620008000a00 */
[----:B0-----:R-:W-:Y:S01]  /*00f0*/  IMAD.WIDE R2, R5, 0x10, R2 ;  /* 0x0000001005027825 */ /* 0x001fe200078e0202 */
[----:B------:R-:W0:Y:S01]  /*0100*/  LDCU UR8, c[0x3][0x10] ;  /* 0x00c00200ff0877ac */ /* 0x000e220008000800 */
[----:B------:R-:W2:Y:S03]  /*0110*/  LDCU.128 UR4, c[0x3][URZ] ;  /* 0x00c00000ff0477ac */ /* 0x000ea60008000c00 */
[----:B-1----:R1:W5:Y:S04]  /*0120*/  LDG.E.CONSTANT R11, desc[UR12][R2.64+0xc] ;  /* 0x00000c0c020b7981 */ /* 0x002368000c1e9900 */
[----:B------:R1:W5:Y:S04]  /*0130*/  LDG.E.CONSTANT R0, desc[UR12][R2.64+0x8] ;  /* 0x0000080c02007981 */ /* 0x000368000c1e9900 */
[----:B------:R1:W5:Y:S04]  /*0140*/  LDG.E.CONSTANT R10, desc[UR12][R2.64+0x4] ;  /* 0x0000040c020a7981 */ /* 0x000368000c1e9900 */
[----:B------:R1:W5:Y:S01]  /*0150*/  LDG.E.CONSTANT R6, desc[UR12][R2.64] ;  /* 0x0000000c02067981 */ /* 0x000362000c1e9900 */
[----:B------:R-:W-:Y:S01]  /*0160*/  IADD3 R4, PT, PT, -R8, R9, RZ ;  /* 0x0000000908047210 */ /* 0x000fe20007ffe1ff */
[----:B------:R-:W-:Y:S01]  /*0170*/  BSSY.RECONVERGENT B0, `(.L_x_0) ;  /* 0x000001f000007945 */ /* 0x000fe20003800200 */
[----:B------:R-:W-:-:S02]  /*0180*/  MOV R7, R8 ;  /* 0x0000000800077202 */ /* 0x000fc40000000f00 */
[----:B------:R-:W-:-:S13]  /*0190*/  LOP3.LUT P0, R12, R4, 0x3, RZ, 0xc0, !PT ;  /* 0x00000003040c7812 */ /* 0x000fda000780c0ff */
[----:B012---:R-:W-:Y:S05]  /*01a0*/  @!P0 BRA `(.L_x_1) ;  /* 0x00000000006c8947 */ /* 0x007fea0003800000 */
[----:B------:R-:W0:Y:S01]  /*01b0*/  LDC.64 R4, c[0x0][0x380] ;  /* 0x0000e000ff047b82 */ /* 0x000e220000000a00 */
[----:B------:R-:W-:Y:S01]  /*01c0*/  BSSY.RECONVERGENT B1, `(.L_x_2) ;  /* 0x0000017000017945 */ /* 0x000fe20003800200 */
[----:B------:R-:W-:Y:S02]  /*01d0*/  IADD3 R14, PT, PT, -R12, RZ, RZ ;  /* 0x000000ff0c0e7210 */ /* 0x000fe40007ffe1ff */
[----:B-----5:R-:W-:Y:S02]  /*01e0*/  MOV R15, R11 ;  /* 0x0000000b000f7202 */ /* 0x020fe40000000f00 */
[----:B------:R-:W-:Y:S02]  /*01f0*/  MOV R16, R10 ;  /* 0x0000000a00107202 */ /* 0x000fe40000000f00 */
[----:B------:R-:W1:Y:S01]  /*0200*/  LDC.64 R2, c[0x0][0x388] ;  /* 0x0000e200ff027b82 */ /* 0x000e620000000a00 */
[----:B------:R-:W-:-:S07]  /*0210*/  MOV R7, R8 ;  /* 0x0000000800077202 */ /* 0x000fce0000000f00 */
.L_x_3:
[----:B0-----:R-:W-:-:S06]  /*0220*/  IMAD.WIDE R12, R7, 0x4, R4 ;  /* 0x00000004070c7825 */ /* 0x001fcc00078e0204 */
[----:B--2---:R-:W2:Y:S01]  /*0230*/  LDG.E.CONSTANT R12, desc[UR12][R12.64] ;  /* 0x0000000c0c0c7981 */ /* 0x004ea2000c1e9900 */
[----:B------:R-:W-:Y:S02]  /*0240*/  MOV R17, R0 ;  /* 0x0000000000117202 */ /* 0x000fe40000000f00 */
[----:B------:R-:W-:-:S04]  /*0250*/  IADD3 R14, PT, PT, R14, 0x1, RZ ;  /* 0x000000010e0e7810 */ /* 0x000fc80007ffe0ff */
[----:B------:R-:W-:Y:S01]  /*0260*/  ISETP.NE.AND P0, PT, R14, RZ, PT ;  /* 0x000000ff0e00720c */ /* 0x000fe20003f05270 */
[----:B--2---:R-:W-:-:S04]  /*0270*/  FMUL R11, R12, UR4 ;  /* 0x000000040c0b7c20 */ /* 0x004fc80008400000 */
[----:B------:R-:W-:-:S04]  /*0280*/  FFMA R11, R6, UR5, R11 ;  /* 0x00000005060b7c23 */ /* 0x000fc8000800000b */
[----:B------:R-:W-:-:S04]  /*0290*/  FFMA R11, R16, UR6, R11 ;  /* 0x00000006100b7c23 */ /* 0x000fc8000800000b */
[----:B------:R-:W-:Y:S01]  /*02a0*/  FFMA R16, -R0, UR7, R11 ;  /* 0x0000000700107c23 */ /* 0x000fe2000800010b */
[C---:B-1----:R-:W-:Y:S01]  /*02b0*/  IMAD.WIDE R10, R7.reuse, 0x4, R2 ;  /* 0x00000004070a7825 */ /* 0x042fe200078e0202 */
[----:B------:R-:W-:-:S03]  /*02c0*/  IADD3 R7, PT, PT, R7, 0x1, RZ ;  /* 0x0000000107077810 */ /* 0x000fc60007ffe0ff */
[----:B------:R-:W-:Y:S01]  /*02d0*/  FFMA R0, -R15, UR8, R16 ;  /* 0x000000080f007c23 */ /* 0x000fe20008000110 */
[----:B------:R-:W-:Y:S02]  /*02e0*/  MOV R16, R6 ;  /* 0x0000000600107202 */ /* 0x000fe40000000f00 */
[----:B------:R-:W-:Y:S02]  /*02f0*/  MOV R6, R12 ;  /* 0x0000000c00067202 */ /* 0x000fe40000000f00 */
[----:B------:R2:W-:Y:S01]  /*0300*/  STG.E desc[UR12][R10.64], R0 ;  /* 0x000000000a007986 */ /* 0x0005e2000c10190c */
[----:B------:R-:W-:Y:S01]  /*0310*/  MOV R15, R17 ;  /* 0x00000011000f7202 */ /* 0x000fe20000000f00 */
[----:B------:R-:W-:Y:S06]  /*0320*/  @P0 BRA `(.L_x_3) ;  /* 0xfffffffc00bc0947 */ /* 0x000fec000383ffff */
[----:B------:R-:W-:Y:S05]  /*0330*/  BSYNC.RECONVERGENT B1 ;  /* 0x0000000000017941 */ /* 0x000fea0003800200 */
.L_x_2:
[----:B--2---:R-:W-:Y:S02]  /*0340*/  MOV R10, R16 ;  /* 0x00000010000a7202 */ /* 0x004fe40000000f00 */
[----:B------:R-:W-:-:S07]  /*0350*/  MOV R11, R17 ;  /* 0x00000011000b7202 */ /* 0x000fce0000000f00 */
.L_x_1:
[----:B------:R-:W-:Y:S05]  /*0360*/  BSYNC.RECONVERGENT B0 ;  /* 0x0000000000007941 */ /* 0x000fea0003800200 */
.L_x_0:
[----:B------:R-:W-:-:S04]  /*0370*/  IADD3 R2, PT, PT, R8, -R9, RZ ;  /* 0x8000000908027210 */ /* 0x000fc80007ffe0ff */
[----:B------:R-:W-:-:S13]  /*0380*/  ISETP.GT.U32.AND P0, PT, R2, -0x4, PT ;  /* 0xfffffffc0200780c */ /* 0x000fda0003f04070 */
[----:B------:R-:W-:Y:S05]  /*0390*/  @P0 EXIT ;  /* 0x000000000000094d */ /* 0x000fea0003800000 */
[----:B------:R-:W0:Y:S01]  /*03a0*/  LDCU.128 UR8, c[0x0][0x380] ;  /* 0x00007000ff0877ac */ /* 0x000e220008000c00 */
[----:B------:R-:W-:Y:S01]  /*03b0*/  IADD3 R9, PT, PT, -R9, R7, RZ ;  /* 0x0000000709097210 */ /* 0x000fe20007ffe1ff */
[----:B------:R-:W1:Y:S01]  /*03c0*/  LDCU UR14, c[0x3][0x10] ;  /* 0x00c00200ff0e77ac */ /* 0x000e620008000800 */
[----:B------:R-:W2:Y:S01]  /*03d0*/  LDCU.128 UR16, c[0x3][URZ] ;  /* 0x00c00000ff1077ac */ /* 0x000ea20008000c00 */
[----:B0-----:R-:W-:Y:S02]  /*03e0*/  UIADD3 UR6, UP0, UPT, UR8, 0x8, URZ ;  /* 0x0000000808067890 */ /* 0x001fe4000ff1e0ff */
[----:B------:R-:W-:Y:S02]  /*03f0*/  UIADD3 UR4, UP1, UPT, UR10, 0x8, URZ ;  /* 0x000000080a047890 */ /* 0x000fe4000ff3e0ff */
[----:B------:R-:W-:Y:S02]  /*0400*/  UIADD3.X UR7, UPT, UPT, URZ, UR9, URZ, UP0, !UPT ;  /* 0x00000009ff077290 */ /* 0x000fe400087fe4ff */
[----:B-12---:R-:W-:-:S12]  /*0410*/  UIADD3.X UR5, UPT, UPT, URZ, UR11, URZ, UP1, !UPT ;  /* 0x0000000bff057290 */ /* 0x006fd80008ffe4ff */
.L_x_4:
[----:B0-----:R-:W-:Y:S02]  /*0420*/  MOV R2, UR6 ;  /* 0x0000000600027c02 */ /* 0x001fe40008000f00 */
[----:B------:R-:W-:-:S03]  /*0430*/  MOV R3, UR7 ;  /* 0x0000000700037c02 */ /* 0x000fc60008000f00 */
[----:B------:R-:W-:-:S05]  /*0440*/  IMAD.WIDE R2, R7, 0x4, R2 ;  /* 0x0000000407027825 */ /* 0x000fca00078e0202 */
[----:B------:R-:W2:Y:S04]  /*0450*/  LDG.E.CONSTANT R4, desc[UR12][R2.64+-0x8] ;  /* 0xfffff80c02047981 */ /* 0x000ea8000c1e9900 */
[----:B------:R-:W3:Y:S01]  /*0460*/  LDG.E.CONSTANT R12, desc[UR12][R2.64+-0x4] ;  /* 0xfffffc0c020c7981 */ /* 0x000ee2000c1e9900 */
[----:B--2---:R-:W-:-:S04]  /*0470*/  FMUL R5, R4, UR16 ;  /* 0x0000001004057c20 */ /* 0x004fc80008400000 */
[----:B-----5:R-:W-:Y:S01]  /*0480*/  FFMA R5, R6, UR17, R5 ;  /* 0x0000001106057c23 */ /* 0x020fe20008000005 */
[----:B---3--:R-:W-:-:S03]  /*0490*/  FMUL R13, R12, UR16 ;  /* 0x000000100c0d7c20 */ /* 0x008fc60008400000 */
[----:B------:R-:W-:Y:S02]  /*04a0*/  FFMA R5, R10, UR18, R5 ;  /* 0x000000120a057c23 */ /* 0x000fe40008000005 */
[----:B------:R-:W2:Y:S01]  /*04b0*/  LDG.E.CONSTANT R10, desc[UR12][R2.64] ;  /* 0x0000000c020a7981 */ /* 0x000ea2000c1e9900 */
[----:B------:R-:W-:-:S04]  /*04c0*/  FFMA R13, R4, UR17, R13 ;  /* 0x00000011040d7c23 */ /* 0x000fc8000800000d */
[----:B------:R-:W-:Y:S02]  /*04d0*/  FFMA R14, R6, UR18, R13 ;  /* 0x00000012060e7c23 */ /* 0x000fe4000800000d */
[----:B------:R0:W3:Y:S01]  /*04e0*/  LDG.E.CONSTANT R6, desc[UR12][R2.64+0x4] ;  /* 0x0000040c02067981 */ /* 0x0000e2000c1e9900 */
[----:B------:R-:W-:Y:S01]  /*04f0*/  FFMA R8, -R0, UR19, R5 ;  /* 0x0000001300087c23 */ /* 0x000fe20008000105 */
[----:B------:R-:W-:-:S03]  /*0500*/  IADD3 R9, PT, PT, R9, 0x4, RZ ;  /* 0x0000000409097810 */ /* 0x000fc60007ffe0ff */
[----:B------:R-:W-:Y:S01]  /*0510*/  FFMA R5, -R11, UR14, R8 ;  /* 0x0000000e0b057c23 */ /* 0x000fe20008000108 */
[----:B------:R-:W-:-:S03]  /*0520*/  ISETP.NE.AND P0, PT, R9, RZ, PT ;  /* 0x000000ff0900720c */ /* 0x000fc60003f05270 */
[----:B------:R-:W-:Y:S01]  /*0530*/  FFMA R11, -R5, UR19, R14 ;  /* 0x00000013050b7c23 */ /* 0x000fe2000800010e */
[----:B0-----:R-:W-:Y:S02]  /*0540*/  MOV R2, UR4 ;  /* 0x0000000400027c02 */ /* 0x001fe40008000f00 */
[----:B------:R-:W-:-:S03]  /*0550*/  MOV R3, UR5 ;  /* 0x0000000500037c02 */ /* 0x000fc60008000f00 */
[C---:B------:R-:W-:Y:S01]  /*0560*/  IMAD.WIDE R2, R7.reuse, 0x4, R2 ;  /* 0x0000000407027825 */ /* 0x040fe200078e0202 */
[----:B------:R-:W-:-:S04]  /*0570*/  IADD3 R7, PT, PT, R7, 0x4, RZ ;  /* 0x0000000407077810 */ /* 0x000fc80007ffe0ff */
[----:B------:R0:W-:Y:S01]  /*0580*/  STG.E desc[UR12][R2.64+-0x8], R5 ;  /* 0xfffff80502007986 */ /* 0x0001e2000c10190c */
[----:B--2---:R-:W-:-:S04]  /*0590*/  FMUL R13, R10, UR16 ;  /* 0x000000100a0d7c20 */ /* 0x004fc80008400000 */
[----:B------:R-:W-:Y:S01]  /*05a0*/  FFMA R15, R12, UR17, R13 ;  /* 0x000000110c0f7c23 */ /* 0x000fe2000800000d */
[----:B------:R-:W-:Y:S01]  /*05b0*/  FFMA R13, -R0, UR14, R11 ;  /* 0x0000000e000d7c23 */ /* 0x000fe2000800010b */
[----:B---3--:R-:W-:Y:S02]  /*05c0*/  FMUL R17, R6, UR16 ;  /* 0x0000001006117c20 */ /* 0x008fe40008400000 */
[----:B------:R-:W-:Y:S02]  /*05d0*/  FFMA R4, R4, UR18, R15 ;  /* 0x0000001204047c23 */ /* 0x000fe4000800000f */
[----:B------:R0:W-:Y:S01]  /*05e0*/  STG.E desc[UR12][R2.64+-0x4], R13 ;  /* 0xfffffc0d02007986 */ /* 0x0001e2000c10190c */
[----:B------:R-:W-:Y:S01]  /*05f0*/  FFMA R17, R10, UR17, R17 ;  /* 0x000000110a117c23 */ /* 0x000fe20008000011 */
[----:B------:R-:W-:-:S03]  /*0600*/  FFMA R4, -R13, UR19, R4 ;  /* 0x000000130d047c23 */ /* 0x000fc60008000104 */
[----:B------:R-:W-:Y:S01]  /*0610*/  FFMA R12, R12, UR18, R17 ;  /* 0x000000120c0c7c23 */ /* 0x000fe20008000011 */
[----:B------:R-:W-:-:S04]  /*0620*/  FFMA R11, -R5, UR14, R4 ;  /* 0x0000000e050b7c23 */ /* 0x000fc80008000104 */
[----:B------:R-:W-:Y:S01]  /*0630*/  FFMA R12, -R11, UR19, R12 ;  /* 0x000000130b0c7c23 */ /* 0x000fe2000800010c */
[----:B------:R0:W-:Y:S03]  /*0640*/  STG.E desc[UR12][R2.64], R11 ;  /* 0x0000000b02007986 */ /* 0x0001e6000c10190c */
[----:B------:R-:W-:-:S05]  /*0650*/  FFMA R0, -R13, UR14, R12 ;  /* 0x0000000e0d007c23 */ /* 0x000fca000800010c */
[----:B------:R0:W-:Y:S01]  /*0660*/  STG.E desc[UR12][R2.64+0x4], R0 ;  /* 0x0000040002007986 */ /* 0x0001e2000c10190c */
[----:B------:R-:W-:Y:S05]  /*0670*/  @P0 BRA `(.L_x_4) ;  /* 0xfffffffc00680947 */ /* 0x000fea000383ffff */
[----:B------:R-:W-:Y:S05]  /*0680*/  EXIT ;  /* 0x000000000000794d */ /* 0x000fea0003800000 */
.L_x_5:
[----:B------:R-:W-:-:S00]  /*0690*/  BRA `(.L_x_5) ;  /* 0xfffffffc00fc7947 */ /* 0x000fc0000383ffff */
[----:B------:R-:W-:-:S00]  /*06a0*/  NOP ;  /* 0x0000000000007918 */ /* 0x000fc00000000000 */
        /* <DEDUP_REMOVED lines=13> */
.L_x_11:


//--------------------- .text._Z13biquad_serialPKfPfi --------------------------
	.section	.text._Z13biquad_serialPKfPfi,"ax",@progbits
	.align	128
        .global         _Z13biquad_serialPKfPfi
        .type           _Z13biquad_serialPKfPfi,@function
        .size           _Z13biquad_serialPKfPfi,(.L_x_12 - _Z13biquad_serialPKfPfi)
        .other          _Z13biquad_serialPKfPfi,@"STO_CUDA_ENTRY STV_DEFAULT"
_Z13biquad_serialPKfPfi:
.text._Z13biquad_serialPKfPfi:
[----:B------:R-:W-:Y:S08]  /*0000*/  LDC R1, c[0x0][0x37c] ;  /* 0x0000df00ff017b82 */ /* 0x000ff00000000800 */
[----:B------:R-:W0:Y:S02]  /*0010*/  LDC R10, c[0x0][0x390] ;  /* 0x0000e400ff0a7b82 */ /* 0x000e240000000800 */
[----:B0-----:R-:W-:-:S13]  /*0020*/  ISETP.GE.AND P0, PT, R10, 0x1, PT ;  /* 0x000000010a00780c */ /* 0x001fda0003f06270 */
[----:B------:R-:W-:Y:S05]  /*0030*/  @!P0 EXIT ;  /* 0x000000000000894d */ /* 0x000fea0003800000 */
[C---:B------:R-:W-:Y:S01]  /*0040*/  ISETP.GE.U32.AND P1, PT, R10.reuse, 0x8, PT ;  /* 0x000000080a00780c */ /* 0x040fe20003f26070 */
[----:B------:R-:W0:Y:S01]  /*0050*/  LDCU.64 UR12, c[0x0][0x358] ;  /* 0x00006b00ff0c77ac */ /* 0x000e220008000a00 */
[----:B------:R-:W-:Y:S01]  /*0060*/  LOP3.LUT R20, R10, 0x7, RZ, 0xc0, !PT ;  /* 0x000000070a147812 */ /* 0x000fe200078ec0ff */
[----:B------:R-:W-:Y:S01]  /*0070*/  HFMA2 R0, -RZ, RZ, 0, 0 ;  /* 0x00000000ff007431 */ /* 0x000fe200000001ff */
[----:B------:R-:W-:Y:S02]  /*0080*/  CS2R R6, SRZ ;  /* 0x0000000000067805 */ /* 0x000fe4000001ff00 */
[----:B------:R-:W-:Y:S02]  /*0090*/  CS2R R8, SRZ ;  /* 0x0000000000087805 */ /* 0x000fe4000001ff00 */
[----:B------:R-:W-:-:S05]  /*00a0*/  ISETP.NE.AND P0, PT, R20, RZ, PT ;  /* 0x000000ff1400720c */ /* 0x000fca0003f05270 */
[----:B------:R-:W-:Y:S08]  /*00b0*/  @!P1 BRA `(.L_x_6) ;  /* 0x00000004003c9947 */ /* 0x000ff00003800000 */
[----:B------:R-:W1:Y:S01]  /*00c0*/  LDCU.128 UR8, c[0x0][0x380] ;  /* 0x00007000ff0877ac */ /* 0x000e620008000c00 */
[----:B------:R-:W-:Y:S02]  /*00d0*/  LOP3.LUT R6, R10, 0x7ffffff8, RZ, 0xc0, !PT ;  /* 0x7ffffff80a067812 */ /* 0x000fe400078ec0ff */
[----:B------:R-:W-:Y:S01]  /*00e0*/  MOV R7, RZ ;  /* 0x000000ff00077202 */ /* 0x000fe20000000f00 */
[----:B------:R-:W2:Y:S01]  /*00f0*/  LDCU UR14, c[0x3][0x10] ;  /* 0x00c00200ff0e77ac */ /* 0x000ea20008000800 */
[----:B------:R-:W-:Y:S01]  /*0100*/  IADD3 R11, PT, PT, -R6, RZ, RZ ;  /* 0x000000ff060b7210 */ /* 0x000fe20007ffe1ff */
[----:B------:R-:W3:Y:S01]  /*0110*/  LDCU.128 UR16, c[0x3][URZ] ;  /* 0x00c00000ff1077ac */ /* 0x000ee20008000c00 */
[----:B-1----:R-:W-:Y:S02]  /*0120*/  UIADD3 UR6, UP0, UPT, UR8, 0x10, URZ ;  /* 0x0000001008067890 */ /* 0x002fe4000ff1e0ff */
[----:B------:R-:W-:Y:S02]  /*0130*/  UIADD3 UR4, UP1, UPT, UR10, 0x10, URZ ;  /* 0x000000100a047890 */ /* 0x000fe4000ff3e0ff */
[----:B------:R-:W-:-:S02]  /*0140*/  UIADD3.X UR7, UPT, UPT, URZ, UR9, URZ, UP0, !UPT ;  /* 0x00000009ff077290 */ /* 0x000fc400087fe4ff */
[----:B------:R-:W-:Y:S01]  /*0150*/  UIADD3.X UR5, UPT, UPT, URZ, UR11, URZ, UP1, !UPT ;  /* 0x0000000bff057290 */ /* 0x000fe20008ffe4ff */
[----:B------:R-:W-:Y:S02]  /*0160*/  MOV R2, UR6 ;  /* 0x0000000600027c02 */ /* 0x000fe40008000f00 */
[----:B------:R-:W-:Y:S02]  /*0170*/  MOV R12, UR4 ;  /* 0x00000004000c7c02 */ /* 0x000fe40008000f00 */
[----:B------:R-:W-:Y:S02]  /*0180*/  MOV R3, UR7 ;  /* 0x0000000700037c02 */ /* 0x000fe40008000f00 */
[----:B--23--:R-:W-:-:S07]  /*0190*/  MOV R13, UR5 ;  /* 0x00000005000d7c02 */ /* 0x00cfce0008000f00 */
.L_x_7:
[----:B01----:R-:W2:Y:S04]  /*01a0*/  LDG.E.CONSTANT R17, desc[UR12][R2.64+-0x10] ;  /* 0xfffff00c02117981 */ /* 0x003ea8000c1e9900 */
[----:B------:R-:W3:Y:S04]  /*01b0*/  LDG.E.CONSTANT R16, desc[UR12][R2.64+-0xc] ;  /* 0xfffff40c02107981 */ /* 0x000ee8000c1e9900 */
[----:B------:R-:W4:Y:S04]  /*01c0*/  LDG.E.CONSTANT R15, desc[UR12][R2.64+-0x8] ;  /* 0xfffff80c020f7981 */ /* 0x000f28000c1e9900 */
[----:B------:R-:W5:Y:S04]  /*01d0*/  LDG.E.CONSTANT R14, desc[UR12][R2.64+-0x4] ;  /* 0xfffffc0c020e7981 */ /* 0x000f68000c1e9900 */
[----:B------:R-:W4:Y:S04]  /*01e0*/  LDG.E.CONSTANT R4, desc[UR12][R2.64] ;  /* 0x0000000c02047981 */ /* 0x000f28000c1e9900 */
[----:B------:R-:W4:Y:S01]  /*01f0*/  LDG.E.CONSTANT R5, desc[UR12][R2.64+0x4] ;  /* 0x0000040c02057981 */ /* 0x000f22000c1e9900 */
[----:B--2---:R-:W-:-:S04]  /*0200*/  FMUL R19, R17, UR16 ;  /* 0x0000001011137c20 */ /* 0x004fc80008400000 */
[----:B------:R-:W-:Y:S01]  /*0210*/  FFMA R19, R8, UR17, R19 ;  /* 0x0000001108137c23 */ /* 0x000fe20008000013 */
[----:B---3--:R-:W-:-:S03]  /*0220*/  FMUL R22, R16, UR16 ;  /* 0x0000001010167c20 */ /* 0x008fc60008400000 */
[----:B------:R-:W-:Y:S02]  /*0230*/  FFMA R18, R0, UR18, R19 ;  /* 0x0000001200127c23 */ /* 0x000fe40008000013 */
[----:B------:R-:W2:Y:S01]  /*0240*/  LDG.E.CONSTANT R0, desc[UR12][R2.64+0x8] ;  /* 0x0000080c02007981 */ /* 0x000ea2000c1e9900 */
[----:B------:R-:W-:-:S04]  /*0250*/  FFMA R19, R17, UR17, R22 ;  /* 0x0000001111137c23 */ /* 0x000fc80008000016 */
[----:B------:R-:W-:Y:S02]  /*0260*/  FFMA R22, R8, UR18, R19 ;  /* 0x0000001208167c23 */ /* 0x000fe40008000013 */
[----:B------:R0:W3:Y:S01]  /*0270*/  LDG.E.CONSTANT R8, desc[UR12][R2.64+0xc] ;  /* 0x00000c0c02087981 */ /* 0x0000e2000c1e9900 */
[----:B------:R-:W-:Y:S01]  /*0280*/  FFMA R18, -R9, UR19, R18 ;  /* 0x0000001309127c23 */ /* 0x000fe20008000112 */
[----:B-----5:R-:W-:Y:S01]  /*0290*/  FMUL R24, R14, UR16 ;  /* 0x000000100e187c20 */ /* 0x020fe20008400000 */
[----:B------:R-:W-:Y:S02]  /*02a0*/  IADD3 R11, PT, PT, R11, 0x8, RZ ;  /* 0x000000080b0b7810 */ /* 0x000fe40007ffe0ff */
[----:B------:R-:W-:Y:S01]  /*02b0*/  FFMA R19, -R7, UR14, R18 ;  /* 0x0000000e07137c23 */ /* 0x000fe20008000112 */
[----:B----4-:R-:W-:Y:S01]  /*02c0*/  FMUL R7, R15, UR16 ;  /* 0x000000100f077c20 */ /* 0x010fe20008400000 */
[----:B------:R-:W-:Y:S02]  /*02d0*/  ISETP.NE.AND P1, PT, R11, RZ, PT ;  /* 0x000000ff0b00720c */ /* 0x000fe40003f25270 */
[----:B------:R-:W-:Y:S01]  /*02e0*/  FFMA R22, -R19, UR19, R22 ;  /* 0x0000001313167c23 */ /* 0x000fe20008000116 */
[----:B------:R-:W-:Y:S01]  /*02f0*/  FFMA R18, R16, UR17, R7 ;  /* 0x0000001110127c23 */ /* 0x000fe20008000007 */
[----:B------:R-:W-:Y:S01]  /*0300*/  FFMA R7, R15, UR17, R24 ;  /* 0x000000110f077c23 */ /* 0x000fe20008000018 */
[----:B0-----:R-:W-:Y:S01]  /*0310*/  IADD3 R2, P2, PT, R2, 0x20, RZ ;  /* 0x0000002002027810 */ /* 0x001fe20007f5e0ff */
[----:B------:R-:W-:Y:S01]  /*0320*/  FFMA R21, -R9, UR14, R22 ;  /* 0x0000000e09157c23 */ /* 0x000fe20008000116 */
[----:B------:R-:W-:Y:S01]  /*0330*/  FFMA R18, R17, UR18, R18 ;  /* 0x0000001211127c23 */ /* 0x000fe20008000012 */
[----:B------:R-:W-:Y:S01]  /*0340*/  FFMA R16, R16, UR18, R7 ;  /* 0x0000001210107c23 */ /* 0x000fe20008000007 */
[----:B------:R-:W-:Y:S01]  /*0350*/  FMUL R7, R4, UR16 ;  /* 0x0000001004077c20 */ /* 0x000fe20008400000 */
[----:B------:R-:W-:Y:S01]  /*0360*/  IADD3.X R3, PT, PT, RZ, R3, RZ, P2, !PT ;  /* 0x00000003ff037210 */ /* 0x000fe200017fe4ff */
[----:B------:R-:W-:-:S04]  /*0370*/  FFMA R18, -R21, UR19, R18 ;  /* 0x0000001315127c23 */ /* 0x000fc80008000112 */
[----:B------:R-:W-:Y:S01]  /*0380*/  FFMA R17, -R19, UR14, R18 ;  /* 0x0000000e13117c23 */ /* 0x000fe20008000112 */
[----:B------:R-:W-:Y:S01]  /*0390*/  FFMA R18, R14, UR17, R7 ;  /* 0x000000110e127c23 */ /* 0x000fe20008000007 */
[----:B------:R-:W-:Y:S02]  /*03a0*/  FMUL R7, R5, UR16 ;  /* 0x0000001005077c20 */ /* 0x000fe40008400000 */
[----:B------:R-:W-:Y:S01]  /*03b0*/  FFMA R16, -R17, UR19, R16 ;  /* 0x0000001311107c23 */ /* 0x000fe20008000110 */
[----:B------:R-:W-:Y:S01]  /*03c0*/  FFMA R18, R15, UR18, R18 ;  /* 0x000000120f127c23 */ /* 0x000fe20008000012 */
[----:B------:R-:W-:Y:S02]  /*03d0*/  FFMA R7, R4, UR17, R7 ;  /* 0x0000001104077c23 */ /* 0x000fe40008000007 */
[----:B------:R-:W-:Y:S02]  /*03e0*/  FFMA R15, -R21, UR14, R16 ;  /* 0x0000000e150f7c23 */ /* 0x000fe40008000110 */
[----:B------:R-:W-:-:S02]  /*03f0*/  FFMA R14, R14, UR18, R7 ;  /* 0x000000120e0e7c23 */ /* 0x000fc40008000007 */
[----:B------:R-:W-:-:S04]  /*0400*/  FFMA R18, -R15, UR19, R18 ;  /* 0x000000130f127c23 */ /* 0x000fc80008000112 */
[----:B------:R-:W-:-:S04]  /*0410*/  FFMA R23, -R17, UR14, R18 ;  /* 0x0000000e11177c23 */ /* 0x000fc80008000112 */
[----:B------:R-:W-:-:S04]  /*0420*/  FFMA R14, -R23, UR19, R14 ;  /* 0x00000013170e7c23 */ /* 0x000fc8000800010e */
[----:B------:R-:W-:Y:S01]  /*0430*/  FFMA R25, -R15, UR14, R14 ;  /* 0x0000000e0f197c23 */ /* 0x000fe2000800010e */
[----:B--2---:R-:W-:-:S04]  /*0440*/  FMUL R16, R0, UR16 ;  /* 0x0000001000107c20 */ /* 0x004fc80008400000 */
[----:B------:R-:W-:Y:S01]  /*0450*/  FFMA R7, R5, UR17, R16 ;  /* 0x0000001105077c23 */ /* 0x000fe20008000010 */
[----:B---3--:R-:W-:-:S03]  /*0460*/  FMUL R9, R8, UR16 ;  /* 0x0000001008097c20 */ /* 0x008fc60008400000 */
[----:B------:R-:W-:Y:S01]  /*0470*/  FFMA R4, R4, UR18, R7 ;  /* 0x0000001204047c23 */ /* 0x000fe20008000007 */
[----:B------:R-:W-:-:S03]  /*0480*/  FFMA R14, R0, UR17, R9 ;  /* 0x00000011000e7c23 */ /* 0x000fc60008000009 */
[----:B------:R-:W-:Y:S01]  /*0490*/  FFMA R4, -R25, UR19, R4 ;  /* 0x0000001319047c23 */ /* 0x000fe20008000104 */
[----:B------:R-:W-:-:S03]  /*04a0*/  FFMA R14, R5, UR18, R14 ;  /* 0x00000012050e7c23 */ /* 0x000fc6000800000e */
[----:B------:R-:W-:Y:S01]  /*04b0*/  FFMA R7, -R23, UR14, R4 ;  /* 0x0000000e17077c23 */ /* 0x000fe20008000104 */
[----:B------:R-:W-:Y:S02]  /*04c0*/  MOV R4, R12 ;  /* 0x0000000c00047202 */ /* 0x000fe40000000f00 */
[----:B------:R-:W-:Y:S01]  /*04d0*/  MOV R5, R13 ;  /* 0x0000000d00057202 */ /* 0x000fe20000000f00 */
[----:B------:R-:W-:Y:S01]  /*04e0*/  FFMA R14, -R7, UR19, R14 ;  /* 0x00000013070e7c23 */ /* 0x000fe2000800010e */
[----:B------:R-:W-:-:S03]  /*04f0*/  IADD3 R12, P3, PT, R4, 0x20, RZ ;  /* 0x00000020040c7810 */ /* 0x000fc60007f7e0ff */
[----:B------:R-:W-:Y:S01]  /*0500*/  FFMA R9, -R25, UR14, R14 ;  /* 0x0000000e19097c23 */ /* 0x000fe2000800010e */
[----:B------:R1:W-:Y:S01]  /*0510*/  STG.E desc[UR12][R4.64+-0x10], R19 ;  /* 0xfffff01304007986 */ /* 0x0003e2000c10190c */
[----:B------:R-:W-:-:S03]  /*0520*/  IADD3.X R13, PT, PT, RZ, R5, RZ, P3, !PT ;  /* 0x00000005ff0d7210 */ /* 0x000fc60001ffe4ff */
[----:B------:R1:W-:Y:S04]  /*0530*/  STG.E desc[UR12][R4.64+-0xc], R21 ;  /* 0xfffff41504007986 */ /* 0x0003e8000c10190c */
[----:B------:R1:W-:Y:S04]  /*0540*/  STG.E desc[UR12][R4.64+-0x8], R17 ;  /* 0xfffff81104007986 */ /* 0x0003e8000c10190c */
[----:B------:R1:W-:Y:S04]  /*0550*/  STG.E desc[UR12][R4.64+-0x4], R15 ;  /* 0xfffffc0f04007986 */ /* 0x0003e8000c10190c */
[----:B------:R1:W-:Y:S04]  /*0560*/  STG.E desc[UR12][R4.64], R23 ;  /* 0x0000001704007986 */ /* 0x0003e8000c10190c */
[----:B------:R1:W-:Y:S04]  /*0570*/  STG.E desc[UR12][R4.64+0x4], R25 ;  /* 0x0000041904007986 */ /* 0x0003e8000c10190c */
[----:B------:R1:W-:Y:S04]  /*0580*/  STG.E desc[UR12][R4.64+0x8], R7 ;  /* 0x0000080704007986 */ /* 0x0003e8000c10190c */
[----:B------:R1:W-:Y:S01]  /*0590*/  STG.E desc[UR12][R4.64+0xc], R9 ;  /* 0x00000c0904007986 */ /* 0x0003e2000c10190c */
[----:B------:R-:W-:Y:S05]  /*05a0*/  @P1 BRA `(.L_x_7) ;  /* 0xfffffff800fc1947 */ /* 0x000fea000383ffff */
.L_x_6:
[----:B0-----:R-:W-:Y:S05]  /*05b0*/  @!P0 EXIT ;  /* 0x000000000000894d */ /* 0x001fea0003800000 */
[----:B------:R-:W-:Y:S02]  /*05c0*/  ISETP.GE.U32.AND P0, PT, R20, 0x4, PT ;  /* 0x000000041400780c */ /* 0x000fe40003f06070 */
[----:B-1----:R-:W-:-:S04]  /*05d0*/  LOP3.LUT R17, R10, 0x3, RZ, 0xc0, !PT ;  /* 0x000000030a117812 */ /* 0x002fc800078ec0ff */
[----:B------:R-:W-:-:S07]  /*05e0*/  ISETP.NE.AND P1, PT, R17, RZ, PT ;  /* 0x000000ff1100720c */ /* 0x000fce0003f25270 */
[----:B------:R-:W-:Y:S06]  /*05f0*/  @!P0 BRA `(.L_x_8) ;  /* 0x00000000008c8947 */ /* 0x000fec0003800000 */
[----:B------:R-:W0:Y:S01]  /*0600*/  LDC.64 R2, c[0x0][0x380] ;  /* 0x0000e000ff027b82 */ /* 0x000e220000000a00 */
[----:B------:R-:W1:Y:S01]  /*0610*/  LDCU.128 UR4, c[0x3][URZ] ;  /* 0x00c00000ff0477ac */ /* 0x000e620008000c00 */
[----:B------:R-:W2:Y:S01]  /*0620*/  LDCU UR8, c[0x3][0x10] ;  /* 0x00c00200ff0877ac */ /* 0x000ea20008000800 */
[----:B0-----:R-:W-:-:S05]  /*0630*/  IMAD.WIDE.U32 R2, R6, 0x4, R2 ;  /* 0x0000000406027825 */ /* 0x001fca00078e0002 */
[----:B------:R-:W1:Y:S04]  /*0640*/  LDG.E.CONSTANT R11, desc[UR12][R2.64] ;  /* 0x0000000c020b7981 */ /* 0x000e68000c1e9900 */
[----:B------:R-:W3:Y:S01]  /*0650*/  LDG.E.CONSTANT R14, desc[UR12][R2.64+0x4] ;  /* 0x0000040c020e7981 */ /* 0x000ee2000c1e9900 */
[----:B-1----:R-:W-:-:S04]  /*0660*/  FMUL R5, R11, UR4 ;  /* 0x000000040b057c20 */ /* 0x002fc80008400000 */
[----:B------:R-:W-:Y:S01]  /*0670*/  FFMA R5, R8, UR5, R5 ;  /* 0x0000000508057c23 */ /* 0x000fe20008000005 */
[----:B---3--:R-:W-:-:S03]  /*0680*/  FMUL R12, R14, UR4 ;  /* 0x000000040e0c7c20 */ /* 0x008fc60008400000 */
[----:B------:R-:W-:Y:S02]  /*0690*/  FFMA R4, R0, UR6, R5 ;  /* 0x0000000600047c23 */ /* 0x000fe40008000005 */
[----:B------:R-:W3:Y:S01]  /*06a0*/  LDG.E.CONSTANT R0, desc[UR12][R2.64+0x8] ;  /* 0x0000080c02007981 */ /* 0x000ee2000c1e9900 */
[----:B------:R-:W-:-:S04]  /*06b0*/  FFMA R5, R11, UR5, R12 ;  /* 0x000000050b057c23 */ /* 0x000fc8000800000c */
[----:B------:R-:W-:Y:S02]  /*06c0*/  FFMA R16, R8, UR6, R5 ;  /* 0x0000000608107c23 */ /* 0x000fe40008000005 */
[----:B------:R-:W4:Y:S01]  /*06d0*/  LDG.E.CONSTANT R8, desc[UR12][R2.64+0xc] ;  /* 0x00000c0c02087981 */ /* 0x000f22000c1e9900 */
[----:B------:R-:W-:Y:S02]  /*06e0*/  FFMA R12, -R9, UR7, R4 ;  /* 0x00000007090c7c23 */ /* 0x000fe40008000104 */
[----:B------:R-:W0:Y:S02]  /*06f0*/  LDC.64 R4, c[0x0][0x388] ;  /* 0x0000e200ff047b82 */ /* 0x000e240000000a00 */
[----:B--2---:R-:W-:-:S04]  /*0700*/  FFMA R13, -R7, UR8, R12 ;  /* 0x00000008070d7c23 */ /* 0x004fc8000800010c */
[----:B------:R-:W-:-:S04]  /*0710*/  FFMA R16, -R13, UR7, R16 ;  /* 0x000000070d107c23 */ /* 0x000fc80008000110 */
[----:B------:R-:W-:Y:S01]  /*0720*/  FFMA R15, -R9, UR8, R16 ;  /* 0x00000008090f7c23 */ /* 0x000fe20008000110 */
[C---:B0-----:R-:W-:Y:S01]  /*0730*/  IMAD.WIDE.U32 R4, R6.reuse, 0x4, R4 ;  /* 0x0000000406047825 */ /* 0x041fe200078e0004 */
[----:B------:R-:W-:-:S04]  /*0740*/  IADD3 R6, PT, PT, R6, 0x4, RZ ;  /* 0x0000000406067810 */ /* 0x000fc80007ffe0ff */
[----:B------:R0:W-:Y:S04]  /*0750*/  STG.E desc[UR12][R4.64], R13 ;  /* 0x0000000d04007986 */ /* 0x0001e8000c10190c */
[----:B------:R0:W-:Y:S01]  /*0760*/  STG.E desc[UR12][R4.64+0x4], R15 ;  /* 0x0000040f04007986 */ /* 0x0001e2000c10190c */
[----:B---3--:R-:W-:-:S04]  /*0770*/  FMUL R7, R0, UR4 ;  /* 0x0000000400077c20 */ /* 0x008fc80008400000 */
[----:B------:R-:W-:Y:S01]  /*0780*/  FFMA R12, R14, UR5, R7 ;  /* 0x000000050e0c7c23 */ /* 0x000fe20008000007 */
[----:B----4-:R-:W-:-:S03]  /*0790*/  FMUL R7, R8, UR4 ;  /* 0x0000000408077c20 */ /* 0x010fc60008400000 */
[----:B------:R-:W-:Y:S01]  /*07a0*/  FFMA R12, R11, UR6, R12 ;  /* 0x000000060b0c7c23 */ /* 0x000fe2000800000c */
[----:B------:R-:W-:-:S03]  /*07b0*/  FFMA R7, R0, UR5, R7 ;  /* 0x0000000500077c23 */ /* 0x000fc60008000007 */
[----:B------:R-:W-:Y:S01]  /*07c0*/  FFMA R12, -R15, UR7, R12 ;  /* 0x000000070f0c7c23 */ /* 0x000fe2000800010c */
[----:B------:R-:W-:-:S03]  /*07d0*/  FFMA R14, R14, UR6, R7 ;  /* 0x000000060e0e7c23 */ /* 0x000fc60008000007 */
[----:B------:R-:W-:-:S04]  /*07e0*/  FFMA R7, -R13, UR8, R12 ;  /* 0x000000080d077c23 */ /* 0x000fc8000800010c */
[----:B------:R-:W-:Y:S01]  /*07f0*/  FFMA R14, -R7, UR7, R14 ;  /* 0x00000007070e7c23 */ /* 0x000fe2000800010e */
[----:B------:R0:W-:Y:S03]  /*0800*/  STG.E desc[UR12][R4.64+0x8], R7 ;  /* 0x0000080704007986 */ /* 0x0001e6000c10190c */
[----:B------:R-:W-:-:S05]  /*0810*/  FFMA R9, -R15, UR8, R14 ;  /* 0x000000080f097c23 */ /* 0x000fca000800010e */
[----:B------:R0:W-:Y:S02]  /*0820*/  STG.E desc[UR12][R4.64+0xc], R9 ;  /* 0x00000c0904007986 */ /* 0x0001e4000c10190c */
.L_x_8:
[----:B------:R-:W-:Y:S05]  /*0830*/  @!P1 EXIT ;  /* 0x000000000000994d */ /* 0x000fea0003800000 */
[----:B------:R-:W-:Y:S02]  /*0840*/  ISETP.NE.AND P0, PT, R17, 0x1, PT ;  /* 0x000000011100780c */ /* 0x000fe40003f05270 */
[----:B------:R-:W-:-:S04]  /*0850*/  LOP3.LUT R10, R10, 0x1, RZ, 0xc0, !PT ;  /* 0x000000010a0a7812 */ /* 0x000fc800078ec0ff */
[----:B------:R-:W-:-:S07]  /*0860*/  ISETP.NE.U32.AND P1, PT, R10, 0x1, PT ;  /* 0x000000010a00780c */ /* 0x000fce0003f25070 */
[----:B------:R-:W-:Y:S06]  /*0870*/  @!P0 BRA `(.L_x_9) ;  /* 0x00000000005c8947 */ /* 0x000fec0003800000 */
[----:B------:R-:W0:Y:S01]  /*0880*/  LDC.64 R2, c[0x0][0x380] ;  /* 0x0000e000ff027b82 */ /* 0x000e220000000a00 */
[----:B------:R-:W1:Y:S01]  /*0890*/  LDCU.128 UR4, c[0x3][URZ] ;  /* 0x00c00000ff0477ac */ /* 0x000e620008000c00 */
[----:B------:R-:W2:Y:S01]  /*08a0*/  LDCU UR8, c[0x3][0x10] ;  /* 0x00c00200ff0877ac */ /* 0x000ea20008000800 */
[----:B0-----:R-:W-:-:S05]  /*08b0*/  IMAD.WIDE.U32 R4, R6, 0x4, R2 ;  /* 0x0000000406047825 */ /* 0x001fca00078e0002 */
[----:B------:R-:W0:Y:S01]  /*08c0*/  LDC.64 R2, c[0x0][0x388] ;  /* 0x0000e200ff027b82 */ /* 0x000e220000000a00 */
[----:B------:R-:W1:Y:S04]  /*08d0*/  LDG.E.CONSTANT R10, desc[UR12][R4.64] ;  /* 0x0000000c040a7981 */ /* 0x000e68000c1e9900 */
[----:B------:R-:W3:Y:S01]  /*08e0*/  LDG.E.CONSTANT R12, desc[UR12][R4.64+0x4] ;  /* 0x0000040c040c7981 */ /* 0x000ee2000c1e9900 */
[C---:B0-----:R-:W-:Y:S01]  /*08f0*/  IMAD.WIDE.U32 R2, R6.reuse, 0x4, R2 ;  /* 0x0000000406027825 */ /* 0x041fe200078e0002 */
[----:B------:R-:W-:-:S03]  /*0900*/  IADD3 R6, PT, PT, R6, 0x2, RZ ;  /* 0x0000000206067810 */ /* 0x000fc60007ffe0ff */
[----:B-1----:R-:W-:-:S04]  /*0910*/  FMUL R11, R10, UR4 ;  /* 0x000000040a0b7c20 */ /* 0x002fc80008400000 */
[----:B------:R-:W-:Y:S01]  /*0920*/  FFMA R11, R8, UR5, R11 ;  /* 0x00000005080b7c23 */ /* 0x000fe2000800000b */
[----:B---3--:R-:W-:-:S03]  /*0930*/  FMUL R13, R12, UR4 ;  /* 0x000000040c0d7c20 */ /* 0x008fc60008400000 */
[----:B------:R-:W-:Y:S01]  /*0940*/  FFMA R0, R0, UR6, R11 ;  /* 0x0000000600007c23 */ /* 0x000fe2000800000b */
[----:B------:R-:W-:-:S03]  /*0950*/  FFMA R13, R10, UR5, R13 ;  /* 0x000000050a0d7c23 */ /* 0x000fc6000800000d */
[----:B------:R-:W-:Y:S01]  /*0960*/  FFMA R0, -R9, UR7, R0 ;  /* 0x0000000709007c23 */ /* 0x000fe20008000100 */
[----:B------:R-:W-:-:S03]  /*0970*/  FFMA R8, R8, UR6, R13 ;  /* 0x0000000608087c23 */ /* 0x000fc6000800000d */
[----:B--2---:R-:W-:Y:S01]  /*0980*/  FFMA R7, -R7, UR8, R0 ;  /* 0x0000000807077c23 */ /* 0x004fe20008000100 */
[----:B------:R-:W-:-:S03]  /*0990*/  MOV R0, R10 ;  /* 0x0000000a00007202 */ /* 0x000fc60000000f00 */
[----:B------:R-:W-:Y:S01]  /*09a0*/  FFMA R8, -R7, UR7, R8 ;  /* 0x0000000707087c23 */ /* 0x000fe20008000108 */
[----:B------:R1:W-:Y:S03]  /*09b0*/  STG.E desc[UR12][R2.64], R7 ;  /* 0x0000000702007986 */ /* 0x0003e6000c10190c */
[----:B------:R-:W-:Y:S01]  /*09c0*/  FFMA R9, -R9, UR8, R8 ;  /* 0x0000000809097c23 */ /* 0x000fe20008000108 */
[----:B------:R-:W-:-:S04]  /*09d0*/  MOV R8, R12 ;  /* 0x0000000c00087202 */ /* 0x000fc80000000f00 */
[----:B------:R1:W-:Y:S03]  /*09e0*/  STG.E desc[UR12][R2.64+0x4], R9 ;  /* 0x0000040902007986 */ /* 0x0003e6000c10190c */
.L_x_9:
[----:B------:R-:W-:Y:S05]  /*09f0*/  @P1 EXIT ;  /* 0x000000000000194d */ /* 0x000fea0003800000 */
[----:B-1----:R-:W1:Y:S01]  /*0a00*/  LDC.64 R2, c[0x0][0x380] ;  /* 0x0000e000ff027b82 */ /* 0x002e620000000a00 */
[----:B------:R-:W2:Y:S01]  /*0a10*/  LDCU.128 UR4, c[0x3][URZ] ;  /* 0x00c00000ff0477ac */ /* 0x000ea20008000c00 */
[----:B------:R-:W3:Y:S06]  /*0a20*/  LDCU UR8, c[0x3][0x10] ;  /* 0x00c00200ff0877ac */ /* 0x000eec0008000800 */
[----:B0-----:R-:W0:Y:S01]  /*0a30*/  LDC.64 R4, c[0x0][0x388] ;  /* 0x0000e200ff047b82 */ /* 0x001e220000000a00 */
[----:B-1----:R-:W-:-:S06]  /*0a40*/  IMAD.WIDE.U32 R2, R6, 0x4, R2 ;  /* 0x0000000406027825 */ /* 0x002fcc00078e0002 */
[----:B------:R-:W2:Y:S01]  /*0a50*/  LDG.E.CONSTANT R2, desc[UR12][R2.64] ;  /* 0x0000000c02027981 */ /* 0x000ea2000c1e9900 */
[----:B0-----:R-:W-:-:S04]  /*0a60*/  IMAD.WIDE.U32 R4, R6, 0x4, R4 ;  /* 0x0000000406047825 */ /* 0x001fc800078e0004 */
[----:B--2---:R-:W-:-:S04]  /*0a70*/  FMUL R11, R2, UR4 ;  /* 0x00000004020b7c20 */ /* 0x004fc80008400000 */
[----:B------:R-:W-:-:S04]  /*0a80*/  FFMA R11, R8, UR5, R11 ;  /* 0x00000005080b7c23 */ /* 0x000fc8000800000b */
[----:B------:R-:W-:-:S04]  /*0a90*/  FFMA R0, R0, UR6, R11 ;  /* 0x0000000600007c23 */ /* 0x000fc8000800000b */
[----:B------:R-:W-:-:S04]  /*0aa0*/  FFMA R0, -R9, UR7, R0 ;  /* 0x0000000709007c23 */ /* 0x000fc80008000100 */
[----:B---3--:R-:W-:-:S05]  /*0ab0*/  FFMA R7, -R7, UR8, R0 ;  /* 0x0000000807077c23 */ /* 0x008fca0008000100 */
[----:B------:R-:W-:Y:S01]  /*0ac0*/  STG.E desc[UR12][R4.64], R7 ;  /* 0x0000000704007986 */ /* 0x000fe2000c10190c */
[----:B------:R-:W-:Y:S05]  /*0ad0*/  EXIT ;  /* 0x000000000000794d */ /* 0x000fea0003800000 */
.L_x_10:
        /* <DEDUP_REMOVED lines=10> */
.L_x_12:


//--------------------- .nv.shared.reserved.0     --------------------------
	.section	.nv.shared.reserved.0,"aw",@nobits
	.weak		__nv_reservedSMEM_offset_0_alias
	.size		__nv_reservedSMEM_offset_0_alias, 0, 64
	.other		__nv_reservedSMEM_offset_0_alias,@"STO_CUDA_RESERVED_SHARED STV_DEFAULT"
__nv_reservedSMEM_offset_0_alias:
	.zero		0
	.zero		64


//--------------------- .nv.constant0._Z12biquad_framePKfPfPK4Histiii --------------------------
	.section	.nv.constant0._Z12biquad_framePKfPfPK4Histiii,"a",@progbits
	.sectionflags	@""
	.align	4
.nv.constant0._Z12biquad_framePKfPfPK4Histiii:
	.zero		932


//--------------------- .nv.constant0._Z13biquad_serialPKfPfi --------------------------
	.section	.nv.constant0._Z13biquad_serialPKfPfi,"a",@progbits
	.sectionflags	@""
	.align	4
.nv.constant0._Z13biquad_serialPKfPfi:
	.zero		916


//--------------------- SYMBOLS --------------------------

	.type		.nv.reservedSmem.offset0,@object
	.size		.nv.reservedSmem.offset0,0x4
